	.headerflags	@"EF_CUDA_TEXMODE_UNIFIED EF_CUDA_64BIT_ADDRESS EF_CUDA_ACCELERATORS EF_CUDA_SM90 EF_CUDA_VIRTUAL_SM(EF_CUDA_SM90)"
	.elftype	@"ET_EXEC"


//--------------------- .nv.info                  --------------------------
	.section	.nv.info,"",@"SHT_CUDA_INFO"
	.align	4


	//----- nvinfo : EIATTR_REGCOUNT
	.align		4
        /*0000*/ 	.byte	0x04, 0x2f
        /*0002*/ 	.short	(.L_1 - .L_0)
	.align		4
.L_0:
        /*0004*/ 	.word	index@(triton_mm)
        /*0008*/ 	.word	0x0000002c


	//----- nvinfo : EIATTR_MIN_STACK_SIZE
	.align		4
.L_1:
        /*000c*/ 	.byte	0x04, 0x12
        /*000e*/ 	.short	(.L_3 - .L_2)
	.align		4
.L_2:
        /*0010*/ 	.word	index@(triton_mm)
        /*0014*/ 	.word	0x00000000


	//----- nvinfo : EIATTR_FRAME_SIZE
	.align		4
.L_3:
        /*0018*/ 	.byte	0x04, 0x11
        /*001a*/ 	.short	(.L_5 - .L_4)
	.align		4
.L_4:
        /*001c*/ 	.word	index@(triton_mm)
        /*0020*/ 	.word	0x00000000


	//----- nvinfo : EIATTR_MIN_STACK_SIZE
	.align		4
.L_5:
        /*0024*/ 	.byte	0x04, 0x12
        /*0026*/ 	.short	(.L_7 - .L_6)
	.align		4
.L_6:
        /*0028*/ 	.word	index@(triton_mm)
        /*002c*/ 	.word	0x00000000
.L_7:


//--------------------- .nv.info.triton_mm        --------------------------
	.section	.nv.info.triton_mm,"",@"SHT_CUDA_INFO"
	.sectionflags	@""
	.align	4


	//----- nvinfo : EIATTR_CUDA_API_VERSION
	.align		4
        /*0000*/ 	.byte	0x04, 0x37
        /*0002*/ 	.short	(.L_9 - .L_8)
.L_8:
        /*0004*/ 	.word	0x0000007c


	//----- nvinfo : EIATTR_KPARAM_INFO
	.align		4
.L_9:
        /*0008*/ 	.byte	0x04, 0x17
        /*000a*/ 	.short	(.L_11 - .L_10)
.L_10:
        /*000c*/ 	.word	0x00000000
        /*0010*/ 	.short	0x0003
        /*0012*/ 	.short	0x0018
        /*0014*/ 	.byte	0x00, 0xf0, 0x11, 0x00


	//----- nvinfo : EIATTR_KPARAM_INFO
	.align		4
.L_11:
        /*0018*/ 	.byte	0x04, 0x17
        /*001a*/ 	.short	(.L_13 - .L_12)
.L_12:
        /*001c*/ 	.word	0x00000000
        /*0020*/ 	.short	0x0002
        /*0022*/ 	.short	0x0010
        /*0024*/ 	.byte	0x00, 0xf0, 0x21, 0x00


	//----- nvinfo : EIATTR_KPARAM_INFO
	.align		4
.L_13:
        /*0028*/ 	.byte	0x04, 0x17
        /*002a*/ 	.short	(.L_15 - .L_14)
.L_14:
        /*002c*/ 	.word	0x00000000
        /*0030*/ 	.short	0x0001
        /*0032*/ 	.short	0x0008
        /*0034*/ 	.byte	0x00, 0xf0, 0x21, 0x00


	//----- nvinfo : EIATTR_KPARAM_INFO
	.align		4
.L_15:
        /*0038*/ 	.byte	0x04, 0x17
        /*003a*/ 	.short	(.L_17 - .L_16)
.L_16:
        /*003c*/ 	.word	0x00000000
        /*0040*/ 	.short	0x0000
        /*0042*/ 	.short	0x0000
        /*0044*/ 	.byte	0x00, 0xf0, 0x21, 0x00


	//----- nvinfo : EIATTR_SPARSE_MMA_MASK
	.align		4
.L_17:
        /*0048*/ 	.byte	0x03, 0x50
        /*004a*/ 	.short	0x0000


	//----- nvinfo : EIATTR_MAXREG_COUNT
	.align		4
        /*004c*/ 	.byte	0x03, 0x1b
        /*004e*/ 	.short	0x00ff


	//----- nvinfo : EIATTR_COOP_GROUP_MASK_REGIDS
	.align		4
        /*0050*/ 	.byte	0x04, 0x29
        /*0052*/ 	.short	(.L_19 - .L_18)


	//   ....[0]....
.L_18:
        /*0054*/ 	.word	0xffffffff


	//----- nvinfo : EIATTR_COOP_GROUP_INSTR_OFFSETS
	.align		4
.L_19:
        /*0058*/ 	.byte	0x04, 0x28
        /*005a*/ 	.short	(.L_21 - .L_20)


	//   ....[0]....
.L_20:
        /*005c*/ 	.word	0x00000850


	//----- nvinfo : EIATTR_EXIT_INSTR_OFFSETS
	.align		4
.L_21:
        /*0060*/ 	.byte	0x04, 0x1c
        /*0062*/ 	.short	(.L_23 - .L_22)


	//   ....[0]....
.L_22:
        /*0064*/ 	.word	0x00000040


	//   ....[1]....
        /*0068*/ 	.word	0x00000ee0


	//   ....[2]....
        /*006c*/ 	.word	0x00000f00


	//----- nvinfo : EIATTR_MAX_THREADS
	.align		4
.L_23:
        /*0070*/ 	.byte	0x04, 0x05
        /*0072*/ 	.short	(.L_25 - .L_24)
.L_24:
        /*0074*/ 	.word	0x00000100
        /*0078*/ 	.word	0x00000001
        /*007c*/ 	.word	0x00000001


	//----- nvinfo : EIATTR_CBANK_PARAM_SIZE
	.align		4
.L_25:
        /*0080*/ 	.byte	0x03, 0x19
        /*0082*/ 	.short	0x001c


	//----- nvinfo : EIATTR_PARAM_CBANK
	.align		4
        /*0084*/ 	.byte	0x04, 0x0a
        /*0086*/ 	.short	(.L_27 - .L_26)
	.align		4
.L_26:
        /*0088*/ 	.word	index@(.nv.constant0.triton_mm)
        /*008c*/ 	.short	0x0210
        /*008e*/ 	.short	0x001c


	//----- nvinfo : EIATTR_SW_WAR
	.align		4
.L_27:
        /*0090*/ 	.byte	0x04, 0x36
        /*0092*/ 	.short	(.L_29 - .L_28)
.L_28:
        /*0094*/ 	.word	0x00000008
.L_29:


//--------------------- .nv.callgraph             --------------------------
	.section	.nv.callgraph,"",@"SHT_CUDA_CALLGRAPH"
	.align	4
	.sectionentsize	8
	.align		4
        /*0000*/ 	.word	0x00000000
	.align		4
        /*0004*/ 	.word	0xffffffff
	.align		4
        /*0008*/ 	.word	0x00000000
	.align		4
        /*000c*/ 	.word	0xfffffffe
	.align		4
        /*0010*/ 	.word	0x00000000
	.align		4
        /*0014*/ 	.word	0xfffffffd
	.align		4
        /*0018*/ 	.word	0x00000000
	.align		4
        /*001c*/ 	.word	0xfffffffc


//--------------------- .text.triton_mm           --------------------------
	.section	.text.triton_mm,"ax",@progbits
	.sectionflags	@"SHF_BARRIERS=1"
	.align	128
        .global         triton_mm
        .type           triton_mm,@function
        .size           triton_mm,(.L_x_1 - triton_mm)
        .other          triton_mm,@"STO_CUDA_ENTRY STV_DEFAULT"
triton_mm:
.text.triton_mm:
[----:B------:R-:W0:Y:S02]  /*0000*/  LDC R1, c[0x0][0x28] ;  /* 0x00000a00ff017b82 */ /* 0x000e240000000800 */
[----:B------:R-:W1:Y:S02]  /*0010*/  LDC R0, c[0x0][0x228] ;  /* 0x00008a00ff007b82 */ /* 0x000e640000000800 */
[----:B-1----:R-:W-:-:S05]  /*0020*/  IMAD R2, R0, 0xc00, RZ ;  /* 0x00000c0000027824 */ /* 0x002fca00078e02ff */
[----:B------:R-:W-:-:S13]  /*0030*/  ISETP.NE.AND P0, PT, R2, RZ, PT ;  /* 0x000000ff0200720c */ /* 0x000fda0003f05270 */
[----:B------:R-:W-:Y:S05]  /*0040*/  @!P0 EXIT ;  /* 0x000000000000894d */ /* 0x000fea0003800000 */
[----:B------:R-:W1:Y:S01]  /*0050*/  S2R R5, SR_CTAID.X ;  /* 0x0000000000057919 */ /* 0x000e620000002500 */
[----:B------:R-:W-:Y:S01]  /*0060*/  VIADD R2, R0, 0x3f ;  /* 0x0000003f00027836 */ /* 0x000fe20000000000 */
[----:B------:R-:W-:Y:S01]  /*0070*/  ULDC.64 UR20, c[0x0][0x208] ;  /* 0x0000820000147ab9 */ /* 0x000fe20000000a00 */
[----:B------:R-:W2:Y:S03]  /*0080*/  S2R R20, SR_TID.X ;  /* 0x0000000000147919 */ /* 0x000ea60000002100 */
[----:B------:R-:W-:-:S04]  /*0090*/  SHF.R.S32.HI R3, RZ, 0x1f, R2 ;  /* 0x0000001fff037819 */ /* 0x000fc80000011402 */
[----:B------:R-:W-:Y:S01]  /*00a0*/  LEA.HI R3, R3, R2, RZ, 0x6 ;  /* 0x0000000203037211 */ /* 0x000fe200078f30ff */
[C---:B-1----:R-:W-:Y:S01]  /*00b0*/  IMAD.HI R6, R5.reuse, 0x2aaaaaab, RZ ;  /* 0x2aaaaaab05067827 */ /* 0x042fe200078e02ff */
[----:B------:R-:W-:Y:S02]  /*00c0*/  IABS R14, R5 ;  /* 0x00000005000e7213 */ /* 0x000fe40000000000 */
[----:B------:R-:W-:Y:S01]  /*00d0*/  ISETP.GE.AND P1, PT, R5, RZ, PT ;  /* 0x000000ff0500720c */ /* 0x000fe20003f26270 */
[----:B--2---:R-:W-:Y:S01]  /*00e0*/  IMAD.SHL.U32 R21, R20, 0x8, RZ ;  /* 0x0000000814157824 */ /* 0x004fe200078e00ff */
[----:B------:R-:W-:Y:S02]  /*00f0*/  SHF.R.U32.HI R7, RZ, 0x1f, R6 ;  /* 0x0000001fff077819 */ /* 0x000fe40000011606 */
[----:B------:R-:W-:Y:S02]  /*0100*/  SHF.R.U32.HI R25, RZ, 0x3, R20 ;  /* 0x00000003ff197819 */ /* 0x000fe40000011614 */
[----:B------:R-:W-:-:S02]  /*0110*/  LEA.HI.SX32 R6, R6, R7, 0x1a ;  /* 0x0000000706067211 */ /* 0x000fc400078fd2ff */
[----:B------:R-:W-:Y:S02]  /*0120*/  SGXT.U32 R25, R25, 0x5 ;  /* 0x000000051919781a */ /* 0x000fe40000000000 */
[----:B------:R-:W-:Y:S01]  /*0130*/  LOP3.LUT R22, R21, 0x38, RZ, 0xc0, !PT ;  /* 0x0000003815167812 */ /* 0x000fe200078ec0ff */
[C---:B------:R-:W-:Y:S02]  /*0140*/  IMAD.SHL.U32 R12, R6.reuse, 0x8, RZ ;  /* 0x00000008060c7824 */ /* 0x040fe400078e00ff */
[----:B------:R-:W-:-:S03]  /*0150*/  IMAD R5, R6, -0x180, R5 ;  /* 0xfffffe8006057824 */ /* 0x000fc600078e0205 */
[----:B------:R-:W-:Y:S02]  /*0160*/  LEA.HI.SX32 R2, R3, -R12, 0x1a ;  /* 0x8000000c03027211 */ /* 0x000fe400078fd2ff */
[----:B------:R-:W-:Y:S02]  /*0170*/  IABS R6, R5 ;  /* 0x0000000500067213 */ /* 0x000fe40000000000 */
[----:B------:R-:W-:-:S04]  /*0180*/  VIMNMX R2, R2, 0x8, PT ;  /* 0x0000000802027848 */ /* 0x000fc80003fe0100 */
[-C--:B------:R-:W-:Y:S02]  /*0190*/  IABS R4, R2.reuse ;  /* 0x0000000200047213 */ /* 0x080fe40000000000 */
[-C--:B------:R-:W-:Y:S02]  /*01a0*/  IABS R10, R2.reuse ;  /* 0x00000002000a7213 */ /* 0x080fe40000000000 */
[----:B------:R-:W1:Y:S01]  /*01b0*/  I2F.RP R3, R4 ;  /* 0x0000000400037306 */ /* 0x000e620000209400 */
[----:B------:R-:W-:Y:S02]  /*01c0*/  LOP3.LUT R11, RZ, R2, RZ, 0x33, !PT ;  /* 0x00000002ff0b7212 */ /* 0x000fe400078e33ff */
[----:B------:R-:W-:Y:S01]  /*01d0*/  IMAD.MOV R16, RZ, RZ, -R10 ;  /* 0x000000ffff107224 */ /* 0x000fe200078e0a0a */
[----:B------:R-:W-:-:S04]  /*01e0*/  IABS R10, R0 ;  /* 0x00000000000a7213 */ /* 0x000fc80000000000 */
[----:B------:R-:W2:Y:S08]  /*01f0*/  I2F.RP R13, R10 ;  /* 0x0000000a000d7306 */ /* 0x000eb00000209400 */
[----:B-1----:R-:W1:Y:S08]  /*0200*/  MUFU.RCP R3, R3 ;  /* 0x0000000300037308 */ /* 0x002e700000001000 */
[----:B--2---:R-:W-:Y:S01]  /*0210*/  MUFU.RCP R13, R13 ;  /* 0x0000000d000d7308 */ /* 0x004fe20000001000 */
[----:B-1----:R-:W-:-:S07]  /*0220*/  VIADD R8, R3, 0xffffffe ;  /* 0x0ffffffe03087836 */ /* 0x002fce0000000000 */
[----:B------:R1:W2:Y:S02]  /*0230*/  F2I.FTZ.U32.TRUNC.NTZ R9, R8 ;  /* 0x0000000800097305 */ /* 0x0002a4000021f000 */
[----:B-1----:R-:W-:Y:S02]  /*0240*/  IMAD.MOV.U32 R8, RZ, RZ, RZ ;  /* 0x000000ffff087224 */ /* 0x002fe400078e00ff */
[----:B--2---:R-:W-:-:S04]  /*0250*/  IMAD.MOV R7, RZ, RZ, -R9 ;  /* 0x000000ffff077224 */ /* 0x004fc800078e0a09 */
[----:B------:R-:W-:-:S04]  /*0260*/  IMAD R7, R7, R4, RZ ;  /* 0x0000000407077224 */ /* 0x000fc800078e02ff */
[----:B------:R-:W-:-:S04]  /*0270*/  IMAD.HI.U32 R7, R9, R7, R8 ;  /* 0x0000000709077227 */ /* 0x000fc800078e0008 */
[----:B------:R-:W-:Y:S02]  /*0280*/  VIADD R8, R13, 0xffffffe ;  /* 0x0ffffffe0d087836 */ /* 0x000fe40000000000 */
[----:B------:R-:W-:Y:S02]  /*0290*/  IMAD.HI.U32 R3, R7, R14, RZ ;  /* 0x0000000e07037227 */ /* 0x000fe400078e00ff */
[----:B------:R1:W2:Y:S02]  /*02a0*/  F2I.FTZ.U32.TRUNC.NTZ R9, R8 ;  /* 0x0000000800097305 */ /* 0x0002a4000021f000 */
[----:B------:R-:W-:Y:S02]  /*02b0*/  IMAD R3, R3, R16, R14 ;  /* 0x0000001003037224 */ /* 0x000fe400078e020e */
[----:B------:R-:W-:-:S03]  /*02c0*/  IMAD.HI.U32 R7, R7, R6, RZ ;  /* 0x0000000607077227 */ /* 0x000fc600078e00ff */
[----:B------:R-:W-:Y:S01]  /*02d0*/  ISETP.GT.U32.AND P0, PT, R4, R3, PT ;  /* 0x000000030400720c */ /* 0x000fe20003f04070 */
[----:B-1----:R-:W-:Y:S02]  /*02e0*/  IMAD.MOV.U32 R8, RZ, RZ, RZ ;  /* 0x000000ffff087224 */ /* 0x002fe400078e00ff */
[----:B--2---:R-:W-:-:S04]  /*02f0*/  IMAD.MOV R13, RZ, RZ, -R9 ;  /* 0x000000ffff0d7224 */ /* 0x004fc800078e0a09 */
[----:B------:R-:W-:-:S06]  /*0300*/  IMAD R13, R13, R10, RZ ;  /* 0x0000000a0d0d7224 */ /* 0x000fcc00078e02ff */
[----:B------:R-:W-:Y:S02]  /*0310*/  @!P0 IMAD.IADD R3, R3, 0x1, -R4 ;  /* 0x0000000103038824 */ /* 0x000fe400078e0a04 */
[----:B------:R-:W-:-:S03]  /*0320*/  IMAD.HI.U32 R14, R9, R13, R8 ;  /* 0x0000000d090e7227 */ /* 0x000fc600078e0008 */
[----:B------:R-:W-:Y:S01]  /*0330*/  ISETP.GT.U32.AND P0, PT, R4, R3, PT ;  /* 0x000000030400720c */ /* 0x000fe20003f04070 */
[----:B------:R-:W-:-:S05]  /*0340*/  IMAD R13, R7, R16, R6 ;  /* 0x00000010070d7224 */ /* 0x000fca00078e0206 */
[----:B------:R-:W-:-:S07]  /*0350*/  ISETP.GT.U32.AND P3, PT, R4, R13, PT ;  /* 0x0000000d0400720c */ /* 0x000fce0003f64070 */
[--C-:B------:R-:W-:Y:S01]  /*0360*/  @!P0 IMAD.IADD R3, R3, 0x1, -R4.reuse ;  /* 0x0000000103038824 */ /* 0x100fe200078e0a04 */
[----:B------:R-:W-:Y:S02]  /*0370*/  ISETP.NE.AND P0, PT, R2, RZ, PT ;  /* 0x000000ff0200720c */ /* 0x000fe40003f05270 */
[----:B------:R-:W-:Y:S01]  /*0380*/  LOP3.LUT R2, R5, R2, RZ, 0x3c, !PT ;  /* 0x0000000205027212 */ /* 0x000fe200078e3cff */
[----:B------:R-:W-:Y:S02]  /*0390*/  @!P1 IMAD.MOV R3, RZ, RZ, -R3 ;  /* 0x000000ffff039224 */ /* 0x000fe400078e0a03 */
[----:B------:R-:W-:Y:S02]  /*03a0*/  @!P3 IMAD.IADD R13, R13, 0x1, -R4 ;  /* 0x000000010d0db824 */ /* 0x000fe400078e0a04 */
[----:B------:R-:W-:Y:S01]  /*03b0*/  @!P3 VIADD R7, R7, 0x1 ;  /* 0x000000010707b836 */ /* 0x000fe20000000000 */
[----:B------:R-:W-:Y:S02]  /*03c0*/  SEL R3, R11, R3, !P0 ;  /* 0x000000030b037207 */ /* 0x000fe40004000000 */
[----:B------:R-:W-:-:S02]  /*03d0*/  ISETP.GE.U32.AND P2, PT, R13, R4, PT ;  /* 0x000000040d00720c */ /* 0x000fc40003f46070 */
[----:B------:R-:W-:Y:S01]  /*03e0*/  ISETP.GE.AND P3, PT, R2, RZ, PT ;  /* 0x000000ff0200720c */ /* 0x000fe20003f66270 */
[----:B------:R-:W-:-:S04]  /*03f0*/  IMAD.IADD R12, R12, 0x1, R3 ;  /* 0x000000010c0c7824 */ /* 0x000fc800078e0203 */
[----:B------:R-:W-:-:S05]  /*0400*/  IMAD.SHL.U32 R12, R12, 0x40, RZ ;  /* 0x000000400c0c7824 */ /* 0x000fca00078e00ff */
[----:B------:R-:W-:Y:S01]  /*0410*/  LOP3.LUT R3, R12, R25, RZ, 0xfc, !PT ;  /* 0x000000190c037212 */ /* 0x000fe200078efcff */
[----:B------:R-:W-:Y:S01]  /*0420*/  @P2 VIADD R7, R7, 0x1 ;  /* 0x0000000107072836 */ /* 0x000fe20000000000 */
[----:B------:R-:W-:Y:S02]  /*0430*/  LOP3.LUT R23, R12, 0x20, R25, 0xfe, !PT ;  /* 0x000000200c177812 */ /* 0x000fe400078efe19 */
[----:B------:R-:W-:Y:S01]  /*0440*/  IABS R15, R3 ;  /* 0x00000003000f7213 */ /* 0x000fe20000000000 */
[----:B------:R-:W-:Y:S01]  /*0450*/  IMAD.MOV.U32 R2, RZ, RZ, R7 ;  /* 0x000000ffff027224 */ /* 0x000fe200078e0007 */
[----:B------:R-:W-:Y:S02]  /*0460*/  IABS R17, R23 ;  /* 0x0000001700117213 */ /* 0x000fe40000000000 */
[----:B------:R-:W-:Y:S01]  /*0470*/  ISETP.GE.AND P4, PT, R3, RZ, PT ;  /* 0x000000ff0300720c */ /* 0x000fe20003f86270 */
[----:B------:R-:W-:Y:S01]  /*0480*/  IMAD.HI.U32 R8, R14, R15, RZ ;  /* 0x0000000f0e087227 */ /* 0x000fe200078e00ff */
[----:B------:R-:W-:-:S03]  /*0490*/  LOP3.LUT R12, RZ, R0, RZ, 0x33, !PT ;  /* 0x00000000ff0c7212 */ /* 0x000fc600078e33ff */
[----:B------:R-:W-:Y:S02]  /*04a0*/  IMAD.MOV R8, RZ, RZ, -R8 ;  /* 0x000000ffff087224 */ /* 0x000fe400078e0a08 */
[----:B------:R-:W-:-:S04]  /*04b0*/  IMAD.HI.U32 R14, R14, R17, RZ ;  /* 0x000000110e0e7227 */ /* 0x000fc800078e00ff */
[C---:B------:R-:W-:Y:S02]  /*04c0*/  IMAD R15, R10.reuse, R8, R15 ;  /* 0x000000080a0f7224 */ /* 0x040fe400078e020f */
[----:B------:R-:W-:Y:S01]  /*04d0*/  IMAD.MOV R14, RZ, RZ, -R14 ;  /* 0x000000ffff0e7224 */ /* 0x000fe200078e0a0e */
[----:B------:R-:W1:Y:S02]  /*04e0*/  LDC.64 R8, c[0x0][0x210] ;  /* 0x00008400ff087b82 */ /* 0x000e640000000a00 */
[C---:B------:R-:W-:Y:S01]  /*04f0*/  ISETP.GT.U32.AND P1, PT, R10.reuse, R15, PT ;  /* 0x0000000f0a00720c */ /* 0x040fe20003f24070 */
[----:B------:R-:W-:Y:S02]  /*0500*/  IMAD R13, R10, R14, R17 ;  /* 0x0000000e0a0d7224 */ /* 0x000fe400078e0211 */
[----:B------:R-:W-:-:S03]  /*0510*/  @!P3 IMAD.MOV R2, RZ, RZ, -R2 ;  /* 0x000000ffff02b224 */ /* 0x000fc600078e0a02 */
[----:B------:R-:W2:Y:S07]  /*0520*/  LDC.64 R16, c[0x0][0x218] ;  /* 0x00008600ff107b82 */ /* 0x000eae0000000a00 */
[----:B------:R-:W-:-:S05]  /*0530*/  @!P1 IMAD.IADD R15, R15, 0x1, -R10 ;  /* 0x000000010f0f9824 */ /* 0x000fca00078e0a0a */
[----:B------:R-:W-:-:S13]  /*0540*/  ISETP.GT.U32.AND P1, PT, R10, R15, PT ;  /* 0x0000000f0a00720c */ /* 0x000fda0003f24070 */
[----:B------:R-:W-:Y:S01]  /*0550*/  @!P1 IMAD.IADD R15, R15, 0x1, -R10 ;  /* 0x000000010f0f9824 */ /* 0x000fe200078e0a0a */
[----:B------:R-:W-:Y:S02]  /*0560*/  SEL R2, R11, R2, !P0 ;  /* 0x000000020b027207 */ /* 0x000fe40004000000 */
[----:B------:R-:W-:Y:S01]  /*0570*/  ISETP.NE.AND P1, PT, R0, RZ, PT ;  /* 0x000000ff0000720c */ /* 0x000fe20003f25270 */
[----:B------:R-:W-:Y:S01]  /*0580*/  @!P4 IMAD.MOV R15, RZ, RZ, -R15 ;  /* 0x000000ffff0fc224 */ /* 0x000fe200078e0a0f */
[----:B------:R-:W-:Y:S01]  /*0590*/  ISETP.GT.U32.AND P4, PT, R10, R13, PT ;  /* 0x0000000d0a00720c */ /* 0x000fe20003f84070 */
[----:B------:R-:W-:Y:S01]  /*05a0*/  IMAD.SHL.U32 R2, R2, 0x40, RZ ;  /* 0x0000004002027824 */ /* 0x000fe200078e00ff */
[----:B------:R-:W-:Y:S02]  /*05b0*/  ISETP.GE.AND P0, PT, R23, RZ, PT ;  /* 0x000000ff1700720c */ /* 0x000fe40003f06270 */
[----:B------:R-:W-:-:S09]  /*05c0*/  SEL R15, R12, R15, !P1 ;  /* 0x0000000f0c0f7207 */ /* 0x000fd20004800000 */
[----:B------:R-:W-:Y:S01]  /*05d0*/  @!P4 IMAD.IADD R13, R13, 0x1, -R10 ;  /* 0x000000010d0dc824 */ /* 0x000fe200078e0a0a */
[----:B------:R-:W-:Y:S01]  /*05e0*/  LOP3.LUT R14, R2, R25, RZ, 0xfc, !PT ;  /* 0x00000019020e7212 */ /* 0x000fe200078efcff */
[----:B------:R-:W-:-:S03]  /*05f0*/  IMAD R5, R15, 0x40, R22 ;  /* 0x000000400f057824 */ /* 0x000fc600078e0216 */
[----:B------:R-:W-:Y:S01]  /*0600*/  ISETP.GT.U32.AND P2, PT, R10, R13, PT ;  /* 0x0000000d0a00720c */ /* 0x000fe20003f44070 */
[----:B-1----:R-:W-:Y:S01]  /*0610*/  IMAD.WIDE R4, R5, 0x2, R8 ;  /* 0x0000000205047825 */ /* 0x002fe200078e0208 */
[----:B------:R-:W-:-:S05]  /*0620*/  LOP3.LUT R24, R2, 0x20, R25, 0xfe, !PT ;  /* 0x0000002002187812 */ /* 0x000fca00078efe19 */
[----:B------:R-:W-:Y:S01]  /*0630*/  IMAD.HI R18, R24, 0x2aaaaaab, RZ ;  /* 0x2aaaaaab18127827 */ /* 0x000fe200078e02ff */
[----:B------:R-:W3:Y:S04]  /*0640*/  LDG.E.128 R4, desc[UR20][R4.64] ;  /* 0x0000001404047981 */ /* 0x000ee8000c1e1d00 */
[----:B------:R-:W-:Y:S01]  /*0650*/  SHF.R.U32.HI R19, RZ, 0x1f, R18 ;  /* 0x0000001fff137819 */ /* 0x000fe20000011612 */
[----:B------:R-:W-:Y:S02]  /*0660*/  @!P2 IMAD.IADD R13, R13, 0x1, -R10 ;  /* 0x000000010d0da824 */ /* 0x000fe400078e0a0a */
[----:B------:R-:W-:Y:S01]  /*0670*/  IMAD.HI R10, R14, 0x2aaaaaab, RZ ;  /* 0x2aaaaaab0e0a7827 */ /* 0x000fe200078e02ff */
[----:B------:R-:W-:-:S03]  /*0680*/  LEA.HI R19, R18, R19, RZ, 0x17 ;  /* 0x0000001312137211 */ /* 0x000fc600078fb8ff */
[----:B------:R-:W-:Y:S01]  /*0690*/  @!P0 IMAD.MOV R13, RZ, RZ, -R13 ;  /* 0x000000ffff0d8224 */ /* 0x000fe200078e0a0d */
[----:B------:R-:W-:-:S04]  /*06a0*/  SHF.R.U32.HI R11, RZ, 0x1f, R10 ;  /* 0x0000001fff0b7819 */ /* 0x000fc8000001160a */
[----:B------:R-:W-:Y:S02]  /*06b0*/  LEA.HI R11, R10, R11, RZ, 0x17 ;  /* 0x0000000b0a0b7211 */ /* 0x000fe400078fb8ff */
[----:B------:R-:W-:Y:S01]  /*06c0*/  SEL R13, R12, R13, !P1 ;  /* 0x0000000d0c0d7207 */ /* 0x000fe20004800000 */
[----:B------:R-:W-:Y:S02]  /*06d0*/  IMAD R19, R19, -0xc00, R24 ;  /* 0xfffff40013137824 */ /* 0x000fe400078e0218 */
[----:B------:R-:W-:Y:S02]  /*06e0*/  IMAD R11, R11, -0xc00, R14 ;  /* 0xfffff4000b0b7824 */ /* 0x000fe400078e020e */
[--C-:B------:R-:W-:Y:S02]  /*06f0*/  IMAD R13, R13, 0x40, R22.reuse ;  /* 0x000000400d0d7824 */ /* 0x100fe400078e0216 */
[--C-:B------:R-:W-:Y:S02]  /*0700*/  IMAD R11, R11, 0x40, R22.reuse ;  /* 0x000000400b0b7824 */ /* 0x100fe400078e0216 */
[----:B------:R-:W-:-:S02]  /*0710*/  IMAD R19, R19, 0x40, R22 ;  /* 0x0000004013137824 */ /* 0x000fc400078e0216 */
[----:B------:R-:W-:-:S04]  /*0720*/  IMAD.WIDE R8, R13, 0x2, R8 ;  /* 0x000000020d087825 */ /* 0x000fc800078e0208 */
[--C-:B--2---:R-:W-:Y:S02]  /*0730*/  IMAD.WIDE R12, R11, 0x2, R16.reuse ;  /* 0x000000020b0c7825 */ /* 0x104fe400078e0210 */
[----:B------:R-:W2:Y:S02]  /*0740*/  LDG.E.128 R8, desc[UR20][R8.64] ;  /* 0x0000001408087981 */ /* 0x000ea4000c1e1d00 */
[----:B------:R-:W-:Y:S02]  /*0750*/  IMAD.WIDE R16, R19, 0x2, R16 ;  /* 0x0000000213107825 */ /* 0x000fe400078e0210 */
[----:B------:R-:W4:Y:S04]  /*0760*/  LDG.E.128 R12, desc[UR20][R12.64] ;  /* 0x000000140c0c7981 */ /* 0x000f28000c1e1d00 */
[----:B------:R-:W5:Y:S01]  /*0770*/  LDG.E.128 R16, desc[UR20][R16.64] ;  /* 0x0000001410107981 */ /* 0x000f62000c1e1d00 */
[----:B------:R-:W1:Y:S01]  /*0780*/  S2UR UR18, SR_CgaCtaId ;  /* 0x00000000001279c3 */ /* 0x000e620000008800 */
[----:B------:R-:W-:Y:S01]  /*0790*/  LOP3.LUT R24, R21, 0x38, R20, 0x48, !PT ;  /* 0x0000003815187812 */ /* 0x000fe200078e4814 */
[----:B------:R-:W-:Y:S01]  /*07a0*/  UMOV UR4, 0x400 ;  /* 0x0000040000047882 */ /* 0x000fe20000000000 */
[----:B------:R-:W-:Y:S01]  /*07b0*/  IMAD.SHL.U32 R40, R20, 0x2, RZ ;  /* 0x0000000214287824 */ /* 0x000fe200078e00ff */
[----:B------:R-:W-:Y:S01]  /*07c0*/  UMOV UR8, 0x2000004 ;  /* 0x0200000400087882 */ /* 0x000fe20000000000 */
[----:B------:R-:W-:Y:S01]  /*07d0*/  UMOV UR9, 0x40000040 ;  /* 0x4000004000097882 */ /* 0x000fe20000000000 */
[----:B------:R-:W-:Y:S01]  /*07e0*/  IMAD.SHL.U32 R26, R24, 0x2, RZ ;  /* 0x00000002181a7824 */ /* 0x000fe200078e00ff */
[----:B------:R-:W-:-:S02]  /*07f0*/  SHF.R.U32.HI R24, RZ, 0x5, R20 ;  /* 0x00000005ff187819 */ /* 0x000fc40000011614 */
[----:B------:R-:W-:Y:S01]  /*0800*/  LOP3.LUT R28, R40, 0x100, RZ, 0xc0, !PT ;  /* 0x00000100281c7812 */ /* 0x000fe200078ec0ff */
[C-C-:B------:R-:W-:Y:S01]  /*0810*/  IMAD R27, R25.reuse, 0x80, R26.reuse ;  /* 0x00000080191b7824 */ /* 0x140fe200078e021a */
[----:B------:R-:W-:Y:S02]  /*0820*/  LOP3.LUT R24, R24, 0x7fffffc, RZ, 0xc0, !PT ;  /* 0x07fffffc18187812 */ /* 0x000fe400078ec0ff */
[----:B------:R-:W-:Y:S02]  /*0830*/  LOP3.LUT R25, R25, 0x20, RZ, 0xfc, !PT ;  /* 0x0000002019197812 */ /* 0x000fe400078efcff */
[----:B------:R-:W-:Y:S02]  /*0840*/  LOP3.LUT R40, R40, 0x6, RZ, 0xc0, !PT ;  /* 0x0000000628287812 */ /* 0x000fe400078ec0ff */
[----:B------:R-:W1:Y:S01]  /*0850*/  SHFL.IDX PT, R24, R24, RZ, 0x1f ;  /* 0x00001fff18187589 */ /* 0x000e6200000e0000 */
[----:B------:R-:W-:Y:S01]  /*0860*/  IMAD R41, R25, 0x80, R26 ;  /* 0x0000008019297824 */ /* 0x000fe200078e021a */
[----:B------:R-:W-:Y:S01]  /*0870*/  LOP3.LUT R2, R2, 0x38, R21, 0xf8, !PT ;  /* 0x0000003802027812 */ /* 0x000fe200078ef815 */
[----:B-1----:R-:W-:-:S04]  /*0880*/  UPRMT UR18, UR18, 0x654, UR4 ;  /* 0x0000065412127896 */ /* 0x002fc80008000004 */
[----:B------:R-:W-:-:S04]  /*0890*/  UIADD3 UR4, UR18, 0x2000, URZ ;  /* 0x0000200012047890 */ /* 0x000fc8000fffe03f */
[----:B------:R-:W-:-:S04]  /*08a0*/  USHF.R.U32.HI UR4, URZ, 0x4, UR4 ;  /* 0x000000043f047899 */ /* 0x000fc80008011604 */
[----:B------:R-:W-:Y:S02]  /*08b0*/  ULOP3.LUT UR6, UR4, 0x3fff, URZ, 0xc0, !UPT ;  /* 0x00003fff04067892 */ /* 0x000fe4000f8ec03f */
[----:B------:R-:W-:Y:S01]  /*08c0*/  USHF.R.U32.HI UR4, URZ, 0x4, UR18 ;  /* 0x000000043f047899 */ /* 0x000fe20008011612 */
[----:B0-----:R-:W-:-:S03]  /*08d0*/  R2UR UR5, R24 ;  /* 0x00000000180572ca */ /* 0x001fc600000e0000 */
[----:B------:R-:W-:-:S10]  /*08e0*/  ULOP3.LUT UR4, UR4, 0x3fff, URZ, 0xc0, !UPT ;  /* 0x00003fff04047892 */ /* 0x000fd4000f8ec03f */
[----:B------:R-:W-:-:S04]  /*08f0*/  USHF.L.U32 UR5, UR5, 0x7, URZ ;  /* 0x0000000705057899 */ /* 0x000fc8000800063f */
[----:B------:R-:W-:-:S04]  /*0900*/  ULOP3.LUT UR5, UR5, 0x180, URZ, 0xc0, !UPT ;  /* 0x0000018005057892 */ /* 0x000fc8000f8ec03f */
[----:B------:R-:W-:-:S03]  /*0910*/  UIADD3 UR16, UP0, UR5, UR4, URZ ;  /* 0x0000000405107290 */ /* 0x000fc6000ff1e03f */
[----:B------:R-:W-:Y:S01]  /*0920*/  UMOV UR4, 0x2000002 ;  /* 0x0200000200047882 */ /* 0x000fe20000000000 */
[----:B------:R-:W-:Y:S02]  /*0930*/  UIADD3.X UR17, URZ, URZ, URZ, UP0, !UPT ;  /* 0x0000003f3f117290 */ /* 0x000fe400087fe43f */
[----:B------:R-:W-:Y:S02]  /*0940*/  ULOP3.LUT UR12, UR16, 0x2000000, URZ, 0xfc, !UPT ;  /* 0x02000000100c7892 */ /* 0x000fe4000f8efc3f */
[----:B------:R-:W-:Y:S01]  /*0950*/  ULOP3.LUT UR13, UR17, 0x40000040, URZ, 0xfc, !UPT ;  /* 0x40000040110d7892 */ /* 0x000fe2000f8efc3f */
[----:B------:R-:W-:Y:S01]  /*0960*/  UMOV UR5, 0x40000040 ;  /* 0x4000004000057882 */ /* 0x000fe20000000000 */
[----:B------:R-:W-:Y:S02]  /*0970*/  UIADD3.64 UR8, UR16, UR8, URZ ;  /* 0x0000000810087297 */ /* 0x000fe4000fffe03f */
[----:B------:R-:W-:Y:S01]  /*0980*/  UIADD3.64 UR4, UR16, UR4, URZ ;  /* 0x0000000410047297 */ /* 0x000fe2000fffe03f */
[----:B---3--:R0:W-:Y:S02]  /*0990*/  STS.128 [R27+UR18], R4 ;  /* 0x000000041b007988 */ /* 0x0081e40008000c12 */
[----:B0-----:R-:W-:-:S04]  /*09a0*/  IADD3 R4, P0, R28, UR6, RZ ;  /* 0x000000061c047c10 */ /* 0x001fc8000ff1e0ff */
[----:B------:R-:W-:Y:S01]  /*09b0*/  LOP3.LUT R6, R4, 0x2000000, RZ, 0xfc, !PT ;  /* 0x0200000004067812 */ /* 0x000fe200078efcff */
[----:B------:R-:W-:Y:S02]  /*09c0*/  IMAD.X R5, RZ, RZ, RZ, P0 ;  /* 0x000000ffff057224 */ /* 0x000fe400000e06ff */
[--C-:B------:R-:W-:Y:S01]  /*09d0*/  IMAD.MOV.U32 R24, RZ, RZ, R4.reuse ;  /* 0x000000ffff187224 */ /* 0x100fe200078e0004 */
[----:B------:R-:W-:Y:S01]  /*09e0*/  R2UR UR14, R6 ;  /* 0x00000000060e72ca */ /* 0x000fe200000e0000 */
[----:B------:R-:W-:Y:S01]  /*09f0*/  IMAD.MOV.U32 R26, RZ, RZ, R4 ;  /* 0x000000ffff1a7224 */ /* 0x000fe200078e0004 */
[----:B------:R-:W-:Y:S01]  /*0a00*/  LOP3.LUT R7, R5, 0x40000040, RZ, 0xfc, !PT ;  /* 0x4000004005077812 */ /* 0x000fe200078efcff */
[--C-:B------:R-:W-:Y:S02]  /*0a10*/  IMAD.MOV.U32 R25, RZ, RZ, R5.reuse ;  /* 0x000000ffff197224 */ /* 0x100fe400078e0005 */
[----:B------:R-:W-:Y:S01]  /*0a20*/  IMAD.MOV.U32 R28, RZ, RZ, R5 ;  /* 0x000000ffff1c7224 */ /* 0x000fe200078e0005 */
[----:B------:R-:W-:-:S02]  /*0a30*/  R2UR UR15, R7 ;  /* 0x00000000070f72ca */ /* 0x000fc400000e0000 */
[----:B------:R-:W-:Y:S01]  /*0a40*/  IADD3 R6, P1, R26, 0x2000004, RZ ;  /* 0x020000041a067810 */ /* 0x000fe20007f3e0ff */
[----:B--2---:R0:W-:Y:S03]  /*0a50*/  STS.128 [R41+UR18], R8 ;  /* 0x0000000829007988 */ /* 0x0041e60008000c12 */
[----:B------:R-:W-:Y:S02]  /*0a60*/  IADD3.X R7, R28, 0x40000040, RZ, P1, !PT ;  /* 0x400000401c077810 */ /* 0x000fe40000ffe4ff */
[----:B------:R-:W-:Y:S01]  /*0a70*/  R2UR UR10, R6 ;  /* 0x00000000060a72ca */ /* 0x000fe200000e0000 */
[----:B----4-:R1:W-:Y:S01]  /*0a80*/  STS.128 [R27+UR18+0x2000], R12 ;  /* 0x0020000c1b007988 */ /* 0x0103e20008000c12 */
[----:B------:R-:W-:-:S03]  /*0a90*/  R2UR UR11, R7 ;  /* 0x00000000070b72ca */ /* 0x000fc600000e0000 */
[----:B-----5:R-:W-:Y:S01]  /*0aa0*/  STS.128 [R41+UR18+0x2000], R16 ;  /* 0x0020001029007988 */ /* 0x020fe20008000c12 */
[----:B------:R2:W-:Y:S06]  /*0ab0*/  MEMBAR.ALL.CTA ;  /* 0x0000000000007992 */ /* 0x0005ec0000008000 */
[----:B--2---:R-:W2:Y:S01]  /*0ac0*/  FENCE.VIEW.ASYNC.S ;  /* 0x00000000000073c6 */ /* 0x004ea20000000000 */
[----:B0-----:R-:W-:Y:S01]  /*0ad0*/  IMAD.MOV.U32 R8, RZ, RZ, R4 ;  /* 0x000000ffff087224 */ /* 0x001fe200078e0004 */
[----:B--2---:R-:W-:Y:S01]  /*0ae0*/  BAR.SYNC.DEFER_BLOCKING 0x0 ;  /* 0x0000000000007b1d */ /* 0x004fe20000010000 */
[----:B------:R-:W-:Y:S01]  /*0af0*/  IADD3 R4, P0, R24, 0x2000002, RZ ;  /* 0x0200000218047810 */ /* 0x000fe20007f1e0ff */
[----:B------:R-:W-:-:S03]  /*0b00*/  IMAD.MOV.U32 R9, RZ, RZ, R5 ;  /* 0x000000ffff097224 */ /* 0x000fc600078e0005 */
[----:B------:R-:W-:Y:S02]  /*0b10*/  IADD3.X R5, R25, 0x40000040, RZ, P0, !PT ;  /* 0x4000004019057810 */ /* 0x000fe400007fe4ff */
[----:B------:R-:W-:Y:S02]  /*0b20*/  R2UR UR6, R4 ;  /* 0x00000000040672ca */ /* 0x000fe400000e0000 */
[----:B------:R-:W-:Y:S02]  /*0b30*/  R2UR UR7, R5 ;  /* 0x00000000050772ca */ /* 0x000fe400000e0000 */
[----:B------:R-:W-:-:S04]  /*0b40*/  IADD3 R4, P0, R8, 0x2000006, RZ ;  /* 0x0200000608047810 */ /* 0x000fc80007f1e0ff */
[----:B------:R-:W-:Y:S02]  /*0b50*/  IADD3.X R5, R9, 0x40000040, RZ, P0, !PT ;  /* 0x4000004009057810 */ /* 0x000fe400007fe4ff */
[----:B------:R-:W-:-:S04]  /*0b60*/  ISETP.GE.AND P0, PT, R2, 0xc00, PT ;  /* 0x00000c000200780c */ /* 0x000fc80003f06270 */
[CC--:B------:R-:W-:Y:S01]  /*0b70*/  ISETP.LT.AND P1, PT, R3.reuse, R0.reuse, !P0 ;  /* 0x000000000300720c */ /* 0x0c0fe20004721270 */
[----:B------:R-:W-:Y:S01]  /*0b80*/  IMAD R3, R3, 0xc00, R2 ;  /* 0x00000c0003037824 */ /* 0x000fe200078e0202 */
[----:B------:R-:W-:Y:S01]  /*0b90*/  ISETP.LT.AND P0, PT, R23, R0, !P0 ;  /* 0x000000001700720c */ /* 0x000fe20004701270 */
[----:B-1----:R-:W-:-:S06]  /*0ba0*/  WARPGROUP.ARRIVE ;  /* 0x00000000000079c5 */ /* 0x002fcc0000000000 */
[----:B------:R-:W-:Y:S04]  /*0bb0*/  HGMMA.64x32x16.F32.BF16 R24, gdesc[UR12], RZ, !UPT ;  /* 0x006000000c1879f0 */ /* 0x000fe8000c7018ff */
[----:B------:R-:W-:Y:S01]  /*0bc0*/  HGMMA.64x32x16.F32.BF16 R24, gdesc[UR4], R24 ;  /* 0x00600000041879f0 */ /* 0x000fe20008701818 */
[----:B------:R-:W-:Y:S01]  /*0bd0*/  R2UR UR6, R4 ;  /* 0x00000000040672ca */ /* 0x000fe200000e0000 */
[----:B------:R-:W-:Y:S01]  /*0be0*/  UMOV UR4, 0x2000006 ;  /* 0x0200000600047882 */ /* 0x000fe20000000000 */
[----:B------:R-:W-:Y:S01]  /*0bf0*/  R2UR UR7, R5 ;  /* 0x00000000050772ca */ /* 0x000fe200000e0000 */
[----:B------:R-:W-:Y:S01]  /*0c00*/  UMOV UR5, 0x40000040 ;  /* 0x4000004000057882 */ /* 0x000fe20000000000 */
[--C-:B------:R-:W-:Y:S01]  /*0c10*/  SHF.R.U32.HI R5, RZ, 0x2, R20.reuse ;  /* 0x00000002ff057819 */ /* 0x100fe20000011614 */
[----:B------:R-:W-:Y:S01]  /*0c20*/  UIADD3.64 UR4, UR16, UR4, URZ ;  /* 0x0000000410047297 */ /* 0x000fe2000fffe03f */
[----:B------:R-:W-:-:S02]  /*0c30*/  SHF.R.U32.HI R4, RZ, 0x2, R20 ;  /* 0x00000002ff047819 */ /* 0x000fc40000011614 */
[----:B------:R-:W-:Y:S02]  /*0c40*/  LOP3.LUT R7, R40, 0x20, R5, 0xf8, !PT ;  /* 0x0000002028077812 */ /* 0x000fe400078ef805 */
[----:B------:R-:W-:Y:S02]  /*0c50*/  SGXT.U32 R4, R4, 0x3 ;  /* 0x000000030404781a */ /* 0x000fe40000000000 */
[----:B------:R-:W-:-:S04]  /*0c60*/  SHF.R.U32.HI R5, RZ, 0x1, R20 ;  /* 0x00000001ff057819 */ /* 0x000fc80000011614 */
[----:B------:R-:W-:Y:S02]  /*0c70*/  LOP3.LUT R4, R4, 0x30, R5, 0xf8, !PT ;  /* 0x0000003004047812 */ /* 0x000fe400078ef805 */
[--C-:B------:R-:W-:Y:S02]  /*0c80*/  SHF.R.U32.HI R5, RZ, 0x3, R20.reuse ;  /* 0x00000003ff057819 */ /* 0x100fe40000011614 */
[----:B------:R-:W-:Y:S01]  /*0c90*/  SHF.R.U32.HI R20, RZ, 0x3, R20 ;  /* 0x00000003ff147819 */ /* 0x000fe20000011614 */
[----:B------:R-:W-:Y:S01]  /*0ca0*/  IMAD R4, R4, 0x48, R7 ;  /* 0x0000004804047824 */ /* 0x000fe200078e0207 */
[----:B------:R-:W-:-:S04]  /*0cb0*/  SGXT.U32 R5, R5, 0x2 ;  /* 0x000000020505781a */ /* 0x000fc80000000000 */
[----:B------:R-:W-:Y:S02]  /*0cc0*/  LOP3.LUT R5, R5, 0x1c, R20, 0xf8, !PT ;  /* 0x0000001c05057812 */ /* 0x000fe400078ef814 */
[----:B------:R-:W-:-:S03]  /*0cd0*/  LEA R20, R4, UR18, 0x2 ;  /* 0x0000001204147c11 */ /* 0x000fc6000f8e10ff */
[----:B------:R-:W-:-:S05]  /*0ce0*/  IMAD R5, R5, 0x48, R22 ;  /* 0x0000004805057824 */ /* 0x000fca00078e0216 */
[----:B------:R-:W-:Y:S01]  /*0cf0*/  LEA R22, R5, UR18, 0x2 ;  /* 0x0000001205167c11 */ /* 0x000fe2000f8e10ff */
[----:B------:R-:W-:Y:S04]  /*0d00*/  HGMMA.64x32x16.F32.BF16 R24, gdesc[UR8], R24 ;  /* 0x00600000081879f0 */ /* 0x000fe80008701818 */
[----:B------:R-:W-:Y:S03]  /*0d10*/  HGMMA.64x32x16.F32.BF16 R24, gdesc[UR4], R24, gsb0 ;  /* 0x00600000041879f0 */ /* 0x000fe60008001818 */
[----:B------:R-:W-:Y:S02]  /*0d20*/  WARPGROUP.DEPBAR.LE gsb0, 0x0 ;  /* 0x00008000000079c5 */ /* 0x000fe40000010000 */
[----:B------:R-:W-:Y:S06]  /*0d30*/  BAR.SYNC.DEFER_BLOCKING 0x0 ;  /* 0x0000000000007b1d */ /* 0x000fec0000010000 */
[----:B------:R0:W-:Y:S04]  /*0d40*/  STS.64 [R20], R24 ;  /* 0x0000001814007388 */ /* 0x0001e80000000a00 */
[----:B------:R-:W-:Y:S04]  /*0d50*/  STS.64 [R20+0x900], R26 ;  /* 0x0009001a14007388 */ /* 0x000fe80000000a00 */
[----:B------:R-:W-:Y:S04]  /*0d60*/  STS.64 [R20+0x20], R28 ;  /* 0x0000201c14007388 */ /* 0x000fe80000000a00 */
[----:B------:R-:W-:Y:S01]  /*0d70*/  STS.64 [R20+0x920], R30 ;  /* 0x0009201e14007388 */ /* 0x000fe20000000a00 */
[----:B0-----:R-:W0:Y:S03]  /*0d80*/  LDC.64 R24, c[0x0][0x220] ;  /* 0x00008800ff187b82 */ /* 0x001e260000000a00 */
[----:B------:R-:W-:Y:S04]  /*0d90*/  STS.64 [R20+0x40], R32 ;  /* 0x0000402014007388 */ /* 0x000fe80000000a00 */
[----:B------:R-:W-:Y:S04]  /*0da0*/  STS.64 [R20+0x940], R34 ;  /* 0x0009402214007388 */ /* 0x000fe80000000a00 */
[----:B------:R-:W-:Y:S04]  /*0db0*/  STS.64 [R20+0x60], R36 ;  /* 0x0000602414007388 */ /* 0x000fe80000000a00 */
[----:B------:R-:W-:Y:S01]  /*0dc0*/  STS.64 [R20+0x960], R38 ;  /* 0x0009602614007388 */ /* 0x000fe20000000a00 */
[----:B------:R-:W-:Y:S06]  /*0dd0*/  BAR.SYNC.DEFER_BLOCKING 0x0 ;  /* 0x0000000000007b1d */ /* 0x000fec0000010000 */
[----:B------:R-:W1:Y:S04]  /*0de0*/  LDS.128 R16, [R22] ;  /* 0x0000000016107984 */ /* 0x000e680000000c00 */
[----:B------:R-:W2:Y:S04]  /*0df0*/  LDS.128 R12, [R22+0x10] ;  /* 0x00001000160c7984 */ /* 0x000ea80000000c00 */
[----:B------:R-:W3:Y:S04]  /*0e00*/  LDS.128 R8, [R22+0x2400] ;  /* 0x0024000016087984 */ /* 0x000ee80000000c00 */
[----:B------:R-:W4:Y:S01]  /*0e10*/  LDS.128 R4, [R22+0x2410] ;  /* 0x0024100016047984 */ /* 0x000f220000000c00 */
[----:B-1----:R-:W-:-:S02]  /*0e20*/  F2FP.BF16.F32.PACK_AB R16, R17, R16 ;  /* 0x000000101110723e */ /* 0x002fc400000010ff */
[----:B------:R-:W-:Y:S02]  /*0e30*/  F2FP.BF16.F32.PACK_AB R17, R19, R18 ;  /* 0x000000121311723e */ /* 0x000fe400000010ff */
[----:B--2---:R-:W-:Y:S01]  /*0e40*/  F2FP.BF16.F32.PACK_AB R18, R13, R12 ;  /* 0x0000000c0d12723e */ /* 0x004fe200000010ff */
[----:B------:R-:W-:Y:S01]  /*0e50*/  IMAD R13, R23, 0xc00, R2 ;  /* 0x00000c00170d7824 */ /* 0x000fe200078e0202 */
[----:B------:R-:W-:Y:S01]  /*0e60*/  F2FP.BF16.F32.PACK_AB R19, R15, R14 ;  /* 0x0000000e0f13723e */ /* 0x000fe200000010ff */
[--C-:B0-----:R-:W-:Y:S01]  /*0e70*/  IMAD.WIDE R2, R3, 0x2, R24.reuse ;  /* 0x0000000203027825 */ /* 0x101fe200078e0218 */
[----:B---3--:R-:W-:Y:S02]  /*0e80*/  F2FP.BF16.F32.PACK_AB R8, R9, R8 ;  /* 0x000000080908723e */ /* 0x008fe400000010ff */
[----:B------:R-:W-:Y:S01]  /*0e90*/  F2FP.BF16.F32.PACK_AB R9, R11, R10 ;  /* 0x0000000a0b09723e */ /* 0x000fe200000010ff */
[----:B------:R-:W-:Y:S01]  /*0ea0*/  IMAD.WIDE R24, R13, 0x2, R24 ;  /* 0x000000020d187825 */ /* 0x000fe200078e0218 */
[----:B------:R0:W-:Y:S01]  /*0eb0*/  @P1 STG.E.128 desc[UR20][R2.64], R16 ;  /* 0x0000001002001986 */ /* 0x0001e2000c101d14 */
[----:B----4-:R-:W-:-:S02]  /*0ec0*/  F2FP.BF16.F32.PACK_AB R10, R5, R4 ;  /* 0x00000004050a723e */ /* 0x010fc400000010ff */
[----:B------:R-:W-:Y:S01]  /*0ed0*/  F2FP.BF16.F32.PACK_AB R11, R7, R6 ;  /* 0x00000006070b723e */ /* 0x000fe200000010ff */
[----:B------:R-:W-:Y:S06]  /*0ee0*/  @!P0 EXIT ;  /* 0x000000000000894d */ /* 0x000fec0003800000 */
[----:B------:R-:W-:Y:S01]  /*0ef0*/  STG.E.128 desc[UR20][R24.64], R8 ;  /* 0x0000000818007986 */ /* 0x000fe2000c101d14 */
[----:B------:R-:W-:Y:S05]  /*0f00*/  EXIT ;  /* 0x000000000000794d */ /* 0x000fea0003800000 */
.L_x_0:
[----:B------:R-:W-:-:S00]  /*0f10*/  BRA `(.L_x_0) ;  /* 0xfffffffc00fc7947 */ /* 0x000fc0000383ffff */
[----:B------:R-:W-:-:S00]  /*0f20*/  NOP ;  /* 0x0000000000007918 */ /* 0x000fc00000000000 */
        /* <DEDUP_REMOVED lines=13> */
.L_x_1:


//--------------------- .nv.shared.triton_mm      --------------------------
	.section	.nv.shared.triton_mm,"aw",@nobits
	.sectionflags	@""
	.align	16
	.zero		1024


//--------------------- .nv.constant0.triton_mm   --------------------------
	.section	.nv.constant0.triton_mm,"a",@progbits
	.sectionflags	@""
	.align	4
.nv.constant0.triton_mm:
	.zero		556
